//
// Generated by NVIDIA NVVM Compiler
//
// Compiler Build ID: CL-36424714
// Cuda compilation tools, release 13.0, V13.0.88
// Based on NVVM 20.0.0
//

.version 9.0
.target sm_100
.address_size 64

	// .globl	_Z3cutPfS_S_

.visible .entry _Z3cutPfS_S_(
	.param .u64 .ptr .align 1 _Z3cutPfS_S__param_0,
	.param .u64 .ptr .align 1 _Z3cutPfS_S__param_1,
	.param .u64 .ptr .align 1 _Z3cutPfS_S__param_2
)
{
	.reg .b32 	%r<6>;
	.reg .b32 	%f<4>;
	.reg .b64 	%rd<7>;

	ld.param.u64 	%rd1, [_Z3cutPfS_S__param_0];
	ld.param.u64 	%rd2, [_Z3cutPfS_S__param_1];
	cvta.to.global.u64 	%rd3, %rd1;
	cvta.to.global.u64 	%rd4, %rd2;
	mov.u32 	%r1, %tid.x;
	mov.u32 	%r2, %ctaid.x;
	mov.u32 	%r3, %ntid.x;
	mad.lo.s32 	%r4, %r2, %r3, %r1;
	ld.global.f32 	%f1, [%rd4+20];
	mul.lo.s32 	%r5, %r4, 3;
	mul.wide.s32 	%rd5, %r5, 4;
	add.s64 	%rd6, %rd3, %rd5;
	ld.global.f32 	%f2, [%rd6+4];
	sub.f32 	%f3, %f2, %f1;
	st.global.f32 	[%rd6+4], %f3;
	ret;

}


// ===== COMPILED SASS (sm_100) =====

	.target	sm_100

	.elftype	@"ET_EXEC"


//--------------------- .note.nv.tkinfo           --------------------------
	.section	.note.nv.tkinfo,"",@"SHT_NOTE"
	.sectionflags	@"SHF_NOTE_NV_TKINFO"
	.tkinfo
        /*0018*/ 	.word	0x00000002
        /*0030*/ 	.string	""
        /*0030*/ 	.string	"ptxas"
        /*0030*/ 	.string	"Cuda compilation tools, release 13.0, V13.0.88"
        /*0030*/ 	.string	"Build cuda_13.0.r13.0/compiler.36424714_0"
        /*0030*/ 	.string	"-arch sm_100 -m 64 "



//--------------------- .note.nv.cuinfo           --------------------------
	.section	.note.nv.cuinfo,"",@"SHT_NOTE"
	.sectionflags	@"SHF_NOTE_NV_CUINFO"
        /*0018*/ 	.short	0x0002
        /*001a*/ 	.short	0x0064
        /*001c*/ 	.short	0x0082
	.zero		2


//--------------------- .nv.info                  --------------------------
	.section	.nv.info,"",@"SHT_CUDA_INFO"
	.align	4


	//----- nvinfo : EIATTR_REGCOUNT
	.align		4
        /*0000*/ 	.byte	0x04, 0x2f
        /*0002*/ 	.short	(.L_1 - .L_0)
	.align		4
.L_0:
        /*0004*/ 	.word	index@(_Z3cutPfS_S_)
        /*0008*/ 	.word	0x0000000a


	//----- nvinfo : EIATTR_FRAME_SIZE
	.align		4
.L_1:
        /*000c*/ 	.byte	0x04, 0x11
        /*000e*/ 	.short	(.L_3 - .L_2)
	.align		4
.L_2:
        /*0010*/ 	.word	index@(_Z3cutPfS_S_)
        /*0014*/ 	.word	0x00000000


	//----- nvinfo : EIATTR_MIN_STACK_SIZE
	.align		4
.L_3:
        /*0018*/ 	.byte	0x04, 0x12
        /*001a*/ 	.short	(.L_5 - .L_4)
	.align		4
.L_4:
        /*001c*/ 	.word	index@(_Z3cutPfS_S_)
        /*0020*/ 	.word	0x00000000
.L_5:


//--------------------- .nv.compat                --------------------------
	.section	.nv.compat,"",@"SHT_CUDA_COMPAT_INFO"
	.align	4
        /*0000*/ 	.byte	0x02, 0x09, 0x00, 0x00, 0x02, 0x02, 0x01, 0x00, 0x02, 0x05, 0x05, 0x00, 0x03, 0x07, 0x01, 0x01
        /*0010*/ 	.byte	0x02, 0x03, 0x00, 0x00, 0x02, 0x06, 0x01, 0x00, 0x04, 0x0b, 0x08, 0x00, 0x09, 0x00, 0x00, 0x00
        /*0020*/ 	.byte	0x00, 0x00, 0x00, 0x00


//--------------------- .nv.info._Z3cutPfS_S_     --------------------------
	.section	.nv.info._Z3cutPfS_S_,"",@"SHT_CUDA_INFO"
	.sectionflags	@""
	.align	4


	//----- nvinfo : EIATTR_CUDA_API_VERSION
	.align		4
        /*0000*/ 	.byte	0x04, 0x37
        /*0002*/ 	.short	(.L_7 - .L_6)
.L_6:
        /*0004*/ 	.word	0x00000082


	//----- nvinfo : EIATTR_KPARAM_INFO
	.align		4
.L_7:
        /*0008*/ 	.byte	0x04, 0x17
        /*000a*/ 	.short	(.L_9 - .L_8)
.L_8:
        /*000c*/ 	.word	0x00000000
        /*0010*/ 	.short	0x0002
        /*0012*/ 	.short	0x0010
        /*0014*/ 	.byte	0x00, 0xf5, 0x21, 0x00


	//----- nvinfo : EIATTR_KPARAM_INFO
	.align		4
.L_9:
        /*0018*/ 	.byte	0x04, 0x17
        /*001a*/ 	.short	(.L_11 - .L_10)
.L_10:
        /*001c*/ 	.word	0x00000000
        /*0020*/ 	.short	0x0001
        /*0022*/ 	.short	0x0008
        /*0024*/ 	.byte	0x00, 0xf5, 0x21, 0x00


	//----- nvinfo : EIATTR_KPARAM_INFO
	.align		4
.L_11:
        /*0028*/ 	.byte	0x04, 0x17
        /*002a*/ 	.short	(.L_13 - .L_12)
.L_12:
        /*002c*/ 	.word	0x00000000
        /*0030*/ 	.short	0x0000
        /*0032*/ 	.short	0x0000
        /*0034*/ 	.byte	0x00, 0xf5, 0x21, 0x00


	//----- nvinfo : EIATTR_SPARSE_MMA_MASK
	.align		4
.L_13:
        /*0038*/ 	.byte	0x03, 0x50
        /*003a*/ 	.short	0x0000


	//----- nvinfo : EIATTR_MAXREG_COUNT
	.align		4
        /*003c*/ 	.byte	0x03, 0x1b
        /*003e*/ 	.short	0x00ff


	//----- nvinfo : EIATTR_MERCURY_ISA_VERSION
	.align		4
        /*0040*/ 	.byte	0x03, 0x5f
        /*0042*/ 	.short	0x0101


	//----- nvinfo : EIATTR_VRC_CTA_INIT_COUNT
	.align		4
        /*0044*/ 	.byte	0x02, 0x4a
	.zero		1
	.zero		1


	//----- nvinfo : EIATTR_EXIT_INSTR_OFFSETS
	.align		4
        /*0048*/ 	.byte	0x04, 0x1c
        /*004a*/ 	.short	(.L_15 - .L_14)


	//   ....[0]....
.L_14:
        /*004c*/ 	.word	0x000000e0


	//----- nvinfo : EIATTR_CBANK_PARAM_SIZE
	.align		4
.L_15:
        /*0050*/ 	.byte	0x03, 0x19
        /*0052*/ 	.short	0x0018


	//----- nvinfo : EIATTR_PARAM_CBANK
	.align		4
        /*0054*/ 	.byte	0x04, 0x0a
        /*0056*/ 	.short	(.L_17 - .L_16)
	.align		4
.L_16:
        /*0058*/ 	.word	index@(.nv.constant0._Z3cutPfS_S_)
        /*005c*/ 	.short	0x0380
        /*005e*/ 	.short	0x0018


	//----- nvinfo : EIATTR_SW_WAR
	.align		4
.L_17:
        /*0060*/ 	.byte	0x04, 0x36
        /*0062*/ 	.short	(.L_19 - .L_18)
.L_18:
        /*0064*/ 	.word	0x00000008
.L_19:


//--------------------- .nv.callgraph             --------------------------
	.section	.nv.callgraph,"",@"SHT_CUDA_CALLGRAPH"
	.align	4
	.sectionentsize	8
	.align		4
        /*0000*/ 	.word	0x00000000
	.align		4
        /*0004*/ 	.word	0xffffffff
	.align		4
        /*0008*/ 	.word	0x00000000
	.align		4
        /*000c*/ 	.word	0xfffffffe
	.align		4
        /*0010*/ 	.word	0x00000000
	.align		4
        /*0014*/ 	.word	0xfffffffd
	.align		4
        /*0018*/ 	.word	0x00000000
	.align		4
        /*001c*/ 	.word	0xfffffffc


//--------------------- .text._Z3cutPfS_S_        --------------------------
	.section	.text._Z3cutPfS_S_,"ax",@progbits
	.align	128
        .global         _Z3cutPfS_S_
        .type           _Z3cutPfS_S_,@function
        .size           _Z3cutPfS_S_,(.L_x_1 - _Z3cutPfS_S_)
        .other          _Z3cutPfS_S_,@"STO_CUDA_ENTRY STV_DEFAULT"
_Z3cutPfS_S_:
.text._Z3cutPfS_S_:
[----:B------:R-:W-:Y:S01]  /*0000*/  LDC R1, c[0x0][0x37c] ;  /* 0x0000df00ff017b82 */ /* 0x000fe20000000800 */
[----:B------:R-:W0:Y:S07]  /*0010*/  S2R R0, SR_TID.X ;  /* 0x0000000000007919 */ /* 0x000e2e0000002100 */
[----:B------:R-:W0:Y:S01]  /*0020*/  S2UR UR6, SR_CTAID.X ;  /* 0x00000000000679c3 */ /* 0x000e220000002500 */
[----:B------:R-:W1:Y:S07]  /*0030*/  LDCU.64 UR4, c[0x0][0x358] ;  /* 0x00006b00ff0477ac */ /* 0x000e6e0008000a00 */
[----:B------:R-:W0:Y:S08]  /*0040*/  LDC R7, c[0x0][0x360] ;  /* 0x0000d800ff077b82 */ /* 0x000e300000000800 */
[----:B------:R-:W2:Y:S08]  /*0050*/  LDC.64 R2, c[0x0][0x380] ;  /* 0x0000e000ff027b82 */ /* 0x000eb00000000a00 */
[----:B------:R-:W3:Y:S01]  /*0060*/  LDC.64 R4, c[0x0][0x388] ;  /* 0x0000e200ff047b82 */ /* 0x000ee20000000a00 */
[----:B0-----:R-:W-:-:S05]  /*0070*/  IMAD R0, R7, UR6, R0 ;  /* 0x0000000607007c24 */ /* 0x001fca000f8e0200 */
[----:B------:R-:W-:-:S05]  /*0080*/  LEA R7, R0, R0, 0x1 ;  /* 0x0000000000077211 */ /* 0x000fca00078e08ff */
[----:B--2---:R-:W-:-:S05]  /*0090*/  IMAD.WIDE R2, R7, 0x4, R2 ;  /* 0x0000000407027825 */ /* 0x004fca00078e0202 */
[----:B-1----:R-:W2:Y:S04]  /*00a0*/  LDG.E R7, desc[UR4][R2.64+0x4] ;  /* 0x0000040402077981 */ /* 0x002ea8000c1e1900 */
[----:B---3--:R-:W2:Y:S02]  /*00b0*/  LDG.E R4, desc[UR4][R4.64+0x14] ;  /* 0x0000140404047981 */ /* 0x008ea4000c1e1900 */
[----:B--2---:R-:W-:-:S05]  /*00c0*/  FADD R7, -R4, R7 ;  /* 0x0000000704077221 */ /* 0x004fca0000000100 */
[----:B------:R-:W-:Y:S01]  /*00d0*/  STG.E desc[UR4][R2.64+0x4], R7 ;  /* 0x0000040702007986 */ /* 0x000fe2000c101904 */
[----:B------:R-:W-:Y:S05]  /*00e0*/  EXIT ;  /* 0x000000000000794d */ /* 0x000fea0003800000 */
.L_x_0:
[----:B------:R-:W-:-:S00]  /*00f0*/  BRA `(.L_x_0) ;  /* 0xfffffffc00fc7947 */ /* 0x000fc0000383ffff */
[----:B------:R-:W-:-:S00]  /*0100*/  NOP ;  /* 0x0000000000007918 */ /* 0x000fc00000000000 */
[----:B------:R-:W-:-:S00]  /*0110*/  NOP ;  /* 0x0000000000007918 */ /* 0x000fc00000000000 */
[----:B------:R-:W-:-:S00]  /*0120*/  NOP ;  /* 0x0000000000007918 */ /* 0x000fc00000000000 */
[----:B------:R-:W-:-:S00]  /*0130*/  NOP ;  /* 0x0000000000007918 */ /* 0x000fc00000000000 */
[----:B------:R-:W-:-:S00]  /*0140*/  NOP ;  /* 0x0000000000007918 */ /* 0x000fc00000000000 */
[----:B------:R-:W-:-:S00]  /*0150*/  NOP ;  /* 0x0000000000007918 */ /* 0x000fc00000000000 */
[----:B------:R-:W-:-:S00]  /*0160*/  NOP ;  /* 0x0000000000007918 */ /* 0x000fc00000000000 */
[----:B------:R-:W-:-:S00]  /*0170*/  NOP ;  /* 0x0000000000007918 */ /* 0x000fc00000000000 */
.L_x_1:


//--------------------- .nv.shared.reserved.0     --------------------------
	.section	.nv.shared.reserved.0,"aw",@nobits
	.weak		__nv_reservedSMEM_offset_0_alias
	.size		__nv_reservedSMEM_offset_0_alias, 0, 64
	.other		__nv_reservedSMEM_offset_0_alias,@"STO_CUDA_RESERVED_SHARED STV_DEFAULT"
__nv_reservedSMEM_offset_0_alias:
	.zero		0
	.zero		64


//--------------------- .nv.constant0._Z3cutPfS_S_ --------------------------
	.section	.nv.constant0._Z3cutPfS_S_,"a",@progbits
	.sectionflags	@""
	.align	4
.nv.constant0._Z3cutPfS_S_:
	.zero		920


//--------------------- SYMBOLS --------------------------

	.type		.nv.reservedSmem.offset0,@object
	.size		.nv.reservedSmem.offset0,0x4
